//
// Generated by NVIDIA NVVM Compiler
//
// Compiler Build ID: CL-36424714
// Cuda compilation tools, release 13.0, V13.0.88
// Based on NVVM 20.0.0
//

.version 9.0
.target sm_100
.address_size 64


.entry _Z12_take_last2dPdPKdPii(
	.param .u64 .ptr .align 1 _Z12_take_last2dPdPKdPii_param_0,
	.param .u64 .ptr .align 1 _Z12_take_last2dPdPKdPii_param_1,
	.param .u64 .ptr .align 1 _Z12_take_last2dPdPKdPii_param_2,
	.param .u32 _Z12_take_last2dPdPKdPii_param_3
)
{
	.reg .pred 	%p<2>;
	.reg .b32 	%r<17>;
	.reg .b64 	%rd<26>;
	.reg .b64 	%fd<2>;

	ld.param.u64 	%rd1, [_Z12_take_last2dPdPKdPii_param_0];
	ld.param.u64 	%rd2, [_Z12_take_last2dPdPKdPii_param_1];
	ld.param.u64 	%rd3, [_Z12_take_last2dPdPKdPii_param_2];
	ld.param.u32 	%r4, [_Z12_take_last2dPdPKdPii_param_3];
	mov.u32 	%r5, %ctaid.x;
	mov.u32 	%r6, %ntid.x;
	mov.u32 	%r7, %tid.x;
	mad.lo.s32 	%r1, %r5, %r6, %r7;
	mov.u32 	%r8, %ctaid.y;
	mov.u32 	%r9, %ntid.y;
	mov.u32 	%r10, %tid.y;
	mad.lo.s32 	%r11, %r8, %r9, %r10;
	max.s32 	%r12, %r1, %r11;
	setp.ge.s32 	%p1, %r12, %r4;
	@%p1 bra 	$L__BB0_2;
	cvta.to.global.u64 	%rd4, %rd3;
	cvta.to.global.u64 	%rd5, %rd2;
	cvta.to.global.u64 	%rd6, %rd1;
	mov.u32 	%r13, %ctaid.z;
	mul.wide.s32 	%rd7, %r1, 4;
	add.s64 	%rd8, %rd4, %rd7;
	ld.global.u32 	%r14, [%rd8];
	cvt.u64.u32 	%rd9, %r11;
	mul.wide.u32 	%rd10, %r11, 4;
	add.s64 	%rd11, %rd4, %rd10;
	ld.global.s32 	%rd12, [%rd11];
	cvt.u64.u32 	%rd13, %r4;
	mul.wide.u32 	%rd14, %r4, %r13;
	mul.lo.s64 	%rd15, %rd14, %rd13;
	mul.lo.s32 	%r15, %r14, %r4;
	cvt.s64.s32 	%rd16, %r15;
	add.s64 	%rd17, %rd15, %rd16;
	add.s64 	%rd18, %rd17, %rd12;
	shl.b64 	%rd19, %rd18, 3;
	add.s64 	%rd20, %rd5, %rd19;
	ld.global.f64 	%fd1, [%rd20];
	mul.lo.s32 	%r16, %r4, %r1;
	cvt.s64.s32 	%rd21, %r16;
	add.s64 	%rd22, %rd21, %rd9;
	add.s64 	%rd23, %rd22, %rd15;
	shl.b64 	%rd24, %rd23, 3;
	add.s64 	%rd25, %rd6, %rd24;
	st.global.f64 	[%rd25], %fd1;
$L__BB0_2:
	ret;

}
.entry _Z8_takebakPdS_Piiii(
	.param .u64 .ptr .align 1 _Z8_takebakPdS_Piiii_param_0,
	.param .u64 .ptr .align 1 _Z8_takebakPdS_Piiii_param_1,
	.param .u64 .ptr .align 1 _Z8_takebakPdS_Piiii_param_2,
	.param .u32 _Z8_takebakPdS_Piiii_param_3,
	.param .u32 _Z8_takebakPdS_Piiii_param_4,
	.param .u32 _Z8_takebakPdS_Piiii_param_5
)
{
	.reg .pred 	%p<7>;
	.reg .b32 	%r<12>;
	.reg .b64 	%rd<72>;
	.reg .b64 	%fd<6>;

	ld.param.u64 	%rd42, [_Z8_takebakPdS_Piiii_param_0];
	ld.param.u64 	%rd43, [_Z8_takebakPdS_Piiii_param_1];
	ld.param.u64 	%rd41, [_Z8_takebakPdS_Piiii_param_2];
	ld.param.u32 	%r4, [_Z8_takebakPdS_Piiii_param_3];
	ld.param.u32 	%r5, [_Z8_takebakPdS_Piiii_param_4];
	ld.param.u32 	%r6, [_Z8_takebakPdS_Piiii_param_5];
	cvta.to.global.u64 	%rd1, %rd42;
	cvta.to.global.u64 	%rd2, %rd43;
	mov.u32 	%r7, %ctaid.x;
	mov.u32 	%r8, %ntid.x;
	mov.u32 	%r9, %tid.x;
	mad.lo.s32 	%r1, %r7, %r8, %r9;
	setp.ge.s32 	%p1, %r1, %r6;
	@%p1 bra 	$L__BB1_8;
	cvta.to.global.u64 	%rd3, %rd41;
	mov.u32 	%r2, %ctaid.y;
	mul.lo.s32 	%r3, %r2, 80;
	add.s32 	%r10, %r3, 80;
	min.s32 	%r11, %r10, %r4;
	cvt.s64.s32 	%rd4, %r1;
	cvt.s64.s32 	%rd5, %r11;
	setp.ge.u32 	%p2, %r3, %r11;
	@%p2 bra 	$L__BB1_8;
	shl.b64 	%rd44, %rd4, 2;
	add.s64 	%rd45, %rd3, %rd44;
	ld.global.s32 	%rd9, [%rd45];
	cvt.u64.u32 	%rd6, %r3;
	cvt.s64.s32 	%rd7, %r6;
	cvt.s64.s32 	%rd8, %r5;
	add.s64 	%rd46, %rd6, 1;
	max.u64 	%rd10, %rd5, %rd46;
	and.b64  	%rd11, %rd10, 3;
	setp.eq.s64 	%p3, %rd11, 0;
	mov.u64 	%rd71, %rd6;
	@%p3 bra 	$L__BB1_5;
	cvt.u64.u32 	%rd47, %r2;
	mul.lo.s64 	%rd48, %rd8, %rd47;
	shl.b64 	%rd49, %rd9, 3;
	mad.lo.s64 	%rd50, %rd48, 640, %rd49;
	add.s64 	%rd67, %rd1, %rd50;
	shl.b64 	%rd13, %rd8, 3;
	mul.lo.s64 	%rd51, %rd7, %rd47;
	shl.b64 	%rd52, %rd4, 3;
	mad.lo.s64 	%rd53, %rd51, 640, %rd52;
	add.s64 	%rd66, %rd2, %rd53;
	shl.b64 	%rd15, %rd7, 3;
	neg.s64 	%rd65, %rd11;
	add.s64 	%rd71, %rd6, %rd11;
$L__BB1_4:
	.pragma "nounroll";
	ld.global.f64 	%fd1, [%rd66];
	st.global.f64 	[%rd67], %fd1;
	add.s64 	%rd67, %rd67, %rd13;
	add.s64 	%rd66, %rd66, %rd15;
	add.s64 	%rd65, %rd65, 1;
	setp.ne.s64 	%p4, %rd65, 0;
	@%p4 bra 	$L__BB1_4;
$L__BB1_5:
	sub.s64 	%rd54, %rd6, %rd10;
	setp.gt.u64 	%p5, %rd54, -4;
	@%p5 bra 	$L__BB1_8;
	shl.b64 	%rd25, %rd8, 3;
	mad.lo.s64 	%rd55, %rd71, %rd8, %rd9;
	shl.b64 	%rd56, %rd55, 3;
	add.s64 	%rd70, %rd1, %rd56;
	shl.b64 	%rd27, %rd8, 5;
	shl.b64 	%rd28, %rd8, 4;
	mul.lo.s64 	%rd29, %rd8, 24;
	shl.b64 	%rd30, %rd7, 3;
	mad.lo.s64 	%rd57, %rd71, %rd7, %rd4;
	shl.b64 	%rd58, %rd57, 3;
	add.s64 	%rd69, %rd2, %rd58;
	shl.b64 	%rd32, %rd7, 5;
	shl.b64 	%rd33, %rd7, 4;
	mul.lo.s64 	%rd34, %rd7, 24;
$L__BB1_7:
	.pragma "nounroll";
	ld.global.f64 	%fd2, [%rd69];
	st.global.f64 	[%rd70], %fd2;
	add.s64 	%rd59, %rd69, %rd30;
	ld.global.f64 	%fd3, [%rd59];
	add.s64 	%rd60, %rd70, %rd25;
	st.global.f64 	[%rd60], %fd3;
	add.s64 	%rd61, %rd69, %rd33;
	ld.global.f64 	%fd4, [%rd61];
	add.s64 	%rd62, %rd70, %rd28;
	st.global.f64 	[%rd62], %fd4;
	add.s64 	%rd63, %rd69, %rd34;
	ld.global.f64 	%fd5, [%rd63];
	add.s64 	%rd64, %rd70, %rd29;
	st.global.f64 	[%rd64], %fd5;
	add.s64 	%rd71, %rd71, 4;
	add.s64 	%rd70, %rd70, %rd27;
	add.s64 	%rd69, %rd69, %rd32;
	setp.lt.u64 	%p6, %rd71, %rd5;
	@%p6 bra 	$L__BB1_7;
$L__BB1_8:
	ret;

}


// ===== COMPILED SASS (sm_100) =====

	.target	sm_100

	.elftype	@"ET_EXEC"


//--------------------- .note.nv.tkinfo           --------------------------
	.section	.note.nv.tkinfo,"",@"SHT_NOTE"
	.sectionflags	@"SHF_NOTE_NV_TKINFO"
	.tkinfo
        /*0018*/ 	.word	0x00000002
        /*0030*/ 	.string	""
        /*0030*/ 	.string	"ptxas"
        /*0030*/ 	.string	"Cuda compilation tools, release 13.0, V13.0.88"
        /*0030*/ 	.string	"Build cuda_13.0.r13.0/compiler.36424714_0"
        /*0030*/ 	.string	"-arch sm_100 -m 64 "



//--------------------- .note.nv.cuinfo           --------------------------
	.section	.note.nv.cuinfo,"",@"SHT_NOTE"
	.sectionflags	@"SHF_NOTE_NV_CUINFO"
        /*0018*/ 	.short	0x0002
        /*001a*/ 	.short	0x0064
        /*001c*/ 	.short	0x0082
	.zero		2


//--------------------- .nv.info                  --------------------------
	.section	.nv.info,"",@"SHT_CUDA_INFO"
	.align	4


	//----- nvinfo : EIATTR_REGCOUNT
	.align		4
        /*0000*/ 	.byte	0x04, 0x2f
        /*0002*/ 	.short	(.L_1 - .L_0)
	.align		4
.L_0:
        /*0004*/ 	.word	index@(_Z12_take_last2dPdPKdPii)
        /*0008*/ 	.word	0x00000010


	//----- nvinfo : EIATTR_FRAME_SIZE
	.align		4
.L_1:
        /*000c*/ 	.byte	0x04, 0x11
        /*000e*/ 	.short	(.L_3 - .L_2)
	.align		4
.L_2:
        /*0010*/ 	.word	index@(_Z12_take_last2dPdPKdPii)
        /*0014*/ 	.word	0x00000000


	//----- nvinfo : EIATTR_REGCOUNT
	.align		4
.L_3:
        /*0018*/ 	.byte	0x04, 0x2f
        /*001a*/ 	.short	(.L_5 - .L_4)
	.align		4
.L_4:
        /*001c*/ 	.word	index@(_Z8_takebakPdS_Piiii)
        /*0020*/ 	.word	0x00000020


	//----- nvinfo : EIATTR_FRAME_SIZE
	.align		4
.L_5:
        /*0024*/ 	.byte	0x04, 0x11
        /*0026*/ 	.short	(.L_7 - .L_6)
	.align		4
.L_6:
        /*0028*/ 	.word	index@(_Z8_takebakPdS_Piiii)
        /*002c*/ 	.word	0x00000000


	//----- nvinfo : EIATTR_MIN_STACK_SIZE
	.align		4
.L_7:
        /*0030*/ 	.byte	0x04, 0x12
        /*0032*/ 	.short	(.L_9 - .L_8)
	.align		4
.L_8:
        /*0034*/ 	.word	index@(_Z8_takebakPdS_Piiii)
        /*0038*/ 	.word	0x00000000


	//----- nvinfo : EIATTR_MIN_STACK_SIZE
	.align		4
.L_9:
        /*003c*/ 	.byte	0x04, 0x12
        /*003e*/ 	.short	(.L_11 - .L_10)
	.align		4
.L_10:
        /*0040*/ 	.word	index@(_Z12_take_last2dPdPKdPii)
        /*0044*/ 	.word	0x00000000
.L_11:


//--------------------- .nv.compat                --------------------------
	.section	.nv.compat,"",@"SHT_CUDA_COMPAT_INFO"
	.align	4
        /*0000*/ 	.byte	0x02, 0x09, 0x00, 0x00, 0x02, 0x02, 0x01, 0x00, 0x02, 0x05, 0x05, 0x00, 0x03, 0x07, 0x01, 0x01
        /*0010*/ 	.byte	0x02, 0x03, 0x00, 0x00, 0x02, 0x06, 0x01, 0x00, 0x04, 0x0b, 0x08, 0x00, 0x09, 0x00, 0x00, 0x00
        /*0020*/ 	.byte	0x00, 0x00, 0x00, 0x00


//--------------------- .nv.info._Z8_takebakPdS_Piiii --------------------------
	.section	.nv.info._Z8_takebakPdS_Piiii,"",@"SHT_CUDA_INFO"
	.sectionflags	@""
	.align	4


	//----- nvinfo : EIATTR_CUDA_API_VERSION
	.align		4
        /*0000*/ 	.byte	0x04, 0x37
        /*0002*/ 	.short	(.L_13 - .L_12)
.L_12:
        /*0004*/ 	.word	0x00000082


	//----- nvinfo : EIATTR_KPARAM_INFO
	.align		4
.L_13:
        /*0008*/ 	.byte	0x04, 0x17
        /*000a*/ 	.short	(.L_15 - .L_14)
.L_14:
        /*000c*/ 	.word	0x00000000
        /*0010*/ 	.short	0x0005
        /*0012*/ 	.short	0x0020
        /*0014*/ 	.byte	0x00, 0xf0, 0x11, 0x00


	//----- nvinfo : EIATTR_KPARAM_INFO
	.align		4
.L_15:
        /*0018*/ 	.byte	0x04, 0x17
        /*001a*/ 	.short	(.L_17 - .L_16)
.L_16:
        /*001c*/ 	.word	0x00000000
        /*0020*/ 	.short	0x0004
        /*0022*/ 	.short	0x001c
        /*0024*/ 	.byte	0x00, 0xf0, 0x11, 0x00


	//----- nvinfo : EIATTR_KPARAM_INFO
	.align		4
.L_17:
        /*0028*/ 	.byte	0x04, 0x17
        /*002a*/ 	.short	(.L_19 - .L_18)
.L_18:
        /*002c*/ 	.word	0x00000000
        /*0030*/ 	.short	0x0003
        /*0032*/ 	.short	0x0018
        /*0034*/ 	.byte	0x00, 0xf0, 0x11, 0x00


	//----- nvinfo : EIATTR_KPARAM_INFO
	.align		4
.L_19:
        /*0038*/ 	.byte	0x04, 0x17
        /*003a*/ 	.short	(.L_21 - .L_20)
.L_20:
        /*003c*/ 	.word	0x00000000
        /*0040*/ 	.short	0x0002
        /*0042*/ 	.short	0x0010
        /*0044*/ 	.byte	0x00, 0xf5, 0x21, 0x00


	//----- nvinfo : EIATTR_KPARAM_INFO
	.align		4
.L_21:
        /*0048*/ 	.byte	0x04, 0x17
        /*004a*/ 	.short	(.L_23 - .L_22)
.L_22:
        /*004c*/ 	.word	0x00000000
        /*0050*/ 	.short	0x0001
        /*0052*/ 	.short	0x0008
        /*0054*/ 	.byte	0x00, 0xf5, 0x21, 0x00


	//----- nvinfo : EIATTR_KPARAM_INFO
	.align		4
.L_23:
        /*0058*/ 	.byte	0x04, 0x17
        /*005a*/ 	.short	(.L_25 - .L_24)
.L_24:
        /*005c*/ 	.word	0x00000000
        /*0060*/ 	.short	0x0000
        /*0062*/ 	.short	0x0000
        /*0064*/ 	.byte	0x00, 0xf5, 0x21, 0x00


	//----- nvinfo : EIATTR_SPARSE_MMA_MASK
	.align		4
.L_25:
        /*0068*/ 	.byte	0x03, 0x50
        /*006a*/ 	.short	0x0000


	//----- nvinfo : EIATTR_MAXREG_COUNT
	.align		4
        /*006c*/ 	.byte	0x03, 0x1b
        /*006e*/ 	.short	0x00ff


	//----- nvinfo : EIATTR_MERCURY_ISA_VERSION
	.align		4
        /*0070*/ 	.byte	0x03, 0x5f
        /*0072*/ 	.short	0x0101


	//----- nvinfo : EIATTR_VRC_CTA_INIT_COUNT
	.align		4
        /*0074*/ 	.byte	0x02, 0x4a
	.zero		1
	.zero		1


	//----- nvinfo : EIATTR_EXIT_INSTR_OFFSETS
	.align		4
        /*0078*/ 	.byte	0x04, 0x1c
        /*007a*/ 	.short	(.L_27 - .L_26)


	//   ....[0]....
.L_26:
        /*007c*/ 	.word	0x00000070


	//   ....[1]....
        /*0080*/ 	.word	0x000000d0


	//   ....[2]....
        /*0084*/ 	.word	0x00000500


	//   ....[3]....
        /*0088*/ 	.word	0x00000860


	//----- nvinfo : EIATTR_CBANK_PARAM_SIZE
	.align		4
.L_27:
        /*008c*/ 	.byte	0x03, 0x19
        /*008e*/ 	.short	0x0024


	//----- nvinfo : EIATTR_PARAM_CBANK
	.align		4
        /*0090*/ 	.byte	0x04, 0x0a
        /*0092*/ 	.short	(.L_29 - .L_28)
	.align		4
.L_28:
        /*0094*/ 	.word	index@(.nv.constant0._Z8_takebakPdS_Piiii)
        /*0098*/ 	.short	0x0380
        /*009a*/ 	.short	0x0024


	//----- nvinfo : EIATTR_SW_WAR
	.align		4
.L_29:
        /*009c*/ 	.byte	0x04, 0x36
        /*009e*/ 	.short	(.L_31 - .L_30)
.L_30:
        /*00a0*/ 	.word	0x00000008
.L_31:


//--------------------- .nv.info._Z12_take_last2dPdPKdPii --------------------------
	.section	.nv.info._Z12_take_last2dPdPKdPii,"",@"SHT_CUDA_INFO"
	.sectionflags	@""
	.align	4


	//----- nvinfo : EIATTR_CUDA_API_VERSION
	.align		4
        /*0000*/ 	.byte	0x04, 0x37
        /*0002*/ 	.short	(.L_33 - .L_32)
.L_32:
        /*0004*/ 	.word	0x00000082


	//----- nvinfo : EIATTR_KPARAM_INFO
	.align		4
.L_33:
        /*0008*/ 	.byte	0x04, 0x17
        /*000a*/ 	.short	(.L_35 - .L_34)
.L_34:
        /*000c*/ 	.word	0x00000000
        /*0010*/ 	.short	0x0003
        /*0012*/ 	.short	0x0018
        /*0014*/ 	.byte	0x00, 0xf0, 0x11, 0x00


	//----- nvinfo : EIATTR_KPARAM_INFO
	.align		4
.L_35:
        /*0018*/ 	.byte	0x04, 0x17
        /*001a*/ 	.short	(.L_37 - .L_36)
.L_36:
        /*001c*/ 	.word	0x00000000
        /*0020*/ 	.short	0x0002
        /*0022*/ 	.short	0x0010
        /*0024*/ 	.byte	0x00, 0xf5, 0x21, 0x00


	//----- nvinfo : EIATTR_KPARAM_INFO
	.align		4
.L_37:
        /*0028*/ 	.byte	0x04, 0x17
        /*002a*/ 	.short	(.L_39 - .L_38)
.L_38:
        /*002c*/ 	.word	0x00000000
        /*0030*/ 	.short	0x0001
        /*0032*/ 	.short	0x0008
        /*0034*/ 	.byte	0x00, 0xf5, 0x21, 0x00


	//----- nvinfo : EIATTR_KPARAM_INFO
	.align		4
.L_39:
        /*0038*/ 	.byte	0x04, 0x17
        /*003a*/ 	.short	(.L_41 - .L_40)
.L_40:
        /*003c*/ 	.word	0x00000000
        /*0040*/ 	.short	0x0000
        /*0042*/ 	.short	0x0000
        /*0044*/ 	.byte	0x00, 0xf5, 0x21, 0x00


	//----- nvinfo : EIATTR_SPARSE_MMA_MASK
	.align		4
.L_41:
        /*0048*/ 	.byte	0x03, 0x50
        /*004a*/ 	.short	0x0000


	//----- nvinfo : EIATTR_MAXREG_COUNT
	.align		4
        /*004c*/ 	.byte	0x03, 0x1b
        /*004e*/ 	.short	0x00ff


	//----- nvinfo : EIATTR_MERCURY_ISA_VERSION
	.align		4
        /*0050*/ 	.byte	0x03, 0x5f
        /*0052*/ 	.short	0x0101


	//----- nvinfo : EIATTR_VRC_CTA_INIT_COUNT
	.align		4
        /*0054*/ 	.byte	0x02, 0x4a
	.zero		1
	.zero		1


	//----- nvinfo : EIATTR_EXIT_INSTR_OFFSETS
	.align		4
        /*0058*/ 	.byte	0x04, 0x1c
        /*005a*/ 	.short	(.L_43 - .L_42)


	//   ....[0]....
.L_42:
        /*005c*/ 	.word	0x000000c0


	//   ....[1]....
        /*0060*/ 	.word	0x00000280


	//----- nvinfo : EIATTR_CBANK_PARAM_SIZE
	.align		4
.L_43:
        /*0064*/ 	.byte	0x03, 0x19
        /*0066*/ 	.short	0x001c


	//----- nvinfo : EIATTR_PARAM_CBANK
	.align		4
        /*0068*/ 	.byte	0x04, 0x0a
        /*006a*/ 	.short	(.L_45 - .L_44)
	.align		4
.L_44:
        /*006c*/ 	.word	index@(.nv.constant0._Z12_take_last2dPdPKdPii)
        /*0070*/ 	.short	0x0380
        /*0072*/ 	.short	0x001c


	//----- nvinfo : EIATTR_SW_WAR
	.align		4
.L_45:
        /*0074*/ 	.byte	0x04, 0x36
        /*0076*/ 	.short	(.L_47 - .L_46)
.L_46:
        /*0078*/ 	.word	0x00000008
.L_47:


//--------------------- .nv.callgraph             --------------------------
	.section	.nv.callgraph,"",@"SHT_CUDA_CALLGRAPH"
	.align	4
	.sectionentsize	8
	.align		4
        /*0000*/ 	.word	0x00000000
	.align		4
        /*0004*/ 	.word	0xffffffff
	.align		4
        /*0008*/ 	.word	0x00000000
	.align		4
        /*000c*/ 	.word	0xfffffffe
	.align		4
        /*0010*/ 	.word	0x00000000
	.align		4
        /*0014*/ 	.word	0xfffffffd
	.align		4
        /*0018*/ 	.word	0x00000000
	.align		4
        /*001c*/ 	.word	0xfffffffc


//--------------------- .text._Z8_takebakPdS_Piiii --------------------------
	.section	.text._Z8_takebakPdS_Piiii,"ax",@progbits
	.align	128
.text._Z8_takebakPdS_Piiii:
        .type           _Z8_takebakPdS_Piiii,@function
        .size           _Z8_takebakPdS_Piiii,(.L_x_5 - _Z8_takebakPdS_Piiii)
        .other          _Z8_takebakPdS_Piiii,@"STO_CUDA_ENTRY STV_DEFAULT"
_Z8_takebakPdS_Piiii:
[----:B------:R-:W-:Y:S01]  /*0000*/  LDC R1, c[0x0][0x37c] ;  /* 0x0000df00ff017b82 */ /* 0x000fe20000000800 */
[----:B------:R-:W0:Y:S07]  /*0010*/  S2R R9, SR_TID.X ;  /* 0x0000000000097919 */ /* 0x000e2e0000002100 */
[----:B------:R-:W0:Y:S08]  /*0020*/  S2UR UR4, SR_CTAID.X ;  /* 0x00000000000479c3 */ /* 0x000e300000002500 */
[----:B------:R-:W0:Y:S08]  /*0030*/  LDC R8, c[0x0][0x360] ;  /* 0x0000d800ff087b82 */ /* 0x000e300000000800 */
[----:B------:R-:W1:Y:S01]  /*0040*/  LDC R0, c[0x0][0x3a0] ;  /* 0x0000e800ff007b82 */ /* 0x000e620000000800 */
[----:B0-----:R-:W-:-:S05]  /*0050*/  IMAD R8, R8, UR4, R9 ;  /* 0x0000000408087c24 */ /* 0x001fca000f8e0209 */
[----:B-1----:R-:W-:-:S13]  /*0060*/  ISETP.GE.AND P0, PT, R8, R0, PT ;  /* 0x000000000800720c */ /* 0x002fda0003f06270 */
[----:B------:R-:W-:Y:S05]  /*0070*/  @P0 EXIT ;  /* 0x000000000000094d */ /* 0x000fea0003800000 */
[----:B------:R-:W0:Y:S01]  /*0080*/  S2R R6, SR_CTAID.Y ;  /* 0x0000000000067919 */ /* 0x000e220000002600 */
[----:B------:R-:W1:Y:S01]  /*0090*/  LDC R3, c[0x0][0x398] ;  /* 0x0000e600ff037b82 */ /* 0x000e620000000800 */
[----:B0-----:R-:W-:-:S05]  /*00a0*/  IMAD R24, R6, 0x50, RZ ;  /* 0x0000005006187824 */ /* 0x001fca00078e02ff */
[----:B-1----:R-:W-:-:S04]  /*00b0*/  VIADDMNMX R2, R24, 0x50, R3, PT ;  /* 0x0000005018027846 */ /* 0x002fc80003800103 */
[----:B------:R-:W-:-:S13]  /*00c0*/  ISETP.GE.U32.AND P0, PT, R24, R2, PT ;  /* 0x000000021800720c */ /* 0x000fda0003f06070 */
[----:B------:R-:W-:Y:S05]  /*00d0*/  @P0 EXIT ;  /* 0x000000000000094d */ /* 0x000fea0003800000 */
[----:B------:R-:W0:Y:S01]  /*00e0*/  LDCU.64 UR6, c[0x0][0x390] ;  /* 0x00007200ff0677ac */ /* 0x000e220008000a00 */
[----:B------:R-:W-:Y:S01]  /*00f0*/  SHF.R.S32.HI R9, RZ, 0x1f, R8 ;  /* 0x0000001fff097819 */ /* 0x000fe20000011408 */
[----:B------:R-:W1:Y:S01]  /*0100*/  LDC R4, c[0x0][0x39c] ;  /* 0x0000e700ff047b82 */ /* 0x000e620000000800 */
[----:B------:R-:W2:Y:S01]  /*0110*/  LDCU.64 UR4, c[0x0][0x358] ;  /* 0x00006b00ff0477ac */ /* 0x000ea20008000a00 */
[----:B0-----:R-:W-:-:S04]  /*0120*/  LEA R12, P0, R8, UR6, 0x2 ;  /* 0x00000006080c7c11 */ /* 0x001fc8000f8010ff */
[----:B------:R-:W-:-:S05]  /*0130*/  LEA.HI.X R13, R8, UR7, R9, 0x2, P0 ;  /* 0x00000007080d7c11 */ /* 0x000fca00080f1409 */
[----:B--2---:R-:W2:Y:S01]  /*0140*/  LDG.E R12, desc[UR4][R12.64] ;  /* 0x000000040c0c7981 */ /* 0x004ea2000c1e1900 */
[----:B------:R-:W-:Y:S02]  /*0150*/  IADD3 R21, P1, PT, R24, 0x1, RZ ;  /* 0x0000000118157810 */ /* 0x000fe40007f3e0ff */
[----:B------:R-:W-:Y:S02]  /*0160*/  SHF.R.S32.HI R3, RZ, 0x1f, R2 ;  /* 0x0000001fff037819 */ /* 0x000fe40000011402 */
[----:B------:R-:W-:Y:S01]  /*0170*/  ISETP.GT.U32.AND P0, PT, R2, R21, PT ;  /* 0x000000150200720c */ /* 0x000fe20003f04070 */
[----:B------:R-:W-:Y:S01]  /*0180*/  IMAD.X R10, RZ, RZ, RZ, P1 ;  /* 0x000000ffff0a7224 */ /* 0x000fe200008e06ff */
[----:B-1----:R-:W-:-:S04]  /*0190*/  SHF.R.S32.HI R11, RZ, 0x1f, R4 ;  /* 0x0000001fff0b7819 */ /* 0x002fc80000011404 */
[----:B------:R-:W-:-:S04]  /*01a0*/  ISETP.GT.U32.AND.EX P0, PT, R3, R10, PT, P0 ;  /* 0x0000000a0300720c */ /* 0x000fc80003f04100 */
[----:B------:R-:W-:Y:S02]  /*01b0*/  SEL R21, R2, R21, P0 ;  /* 0x0000001502157207 */ /* 0x000fe40000000000 */
[----:B------:R-:W-:Y:S02]  /*01c0*/  SEL R7, R3, R10, P0 ;  /* 0x0000000a03077207 */ /* 0x000fe40000000000 */
[----:B------:R-:W-:Y:S02]  /*01d0*/  IADD3 R5, P2, PT, R24, -R21, RZ ;  /* 0x8000001518057210 */ /* 0x000fe40007f5e0ff */
[----:B------:R-:W-:Y:S02]  /*01e0*/  LOP3.LUT R21, R21, 0x3, RZ, 0xc0, !PT ;  /* 0x0000000315157812 */ /* 0x000fe400078ec0ff */
[----:B------:R-:W-:Y:S01]  /*01f0*/  ISETP.GT.U32.AND P0, PT, R5, -0x4, PT ;  /* 0xfffffffc0500780c */ /* 0x000fe20003f04070 */
[----:B------:R-:W-:Y:S01]  /*0200*/  IMAD.X R5, RZ, RZ, ~R7, P2 ;  /* 0x000000ffff057224 */ /* 0x000fe200010e0e07 */
[----:B------:R-:W-:Y:S01]  /*0210*/  ISETP.NE.U32.AND P1, PT, R21, RZ, PT ;  /* 0x000000ff1500720c */ /* 0x000fe20003f25070 */
[----:B------:R-:W-:-:S03]  /*0220*/  IMAD.MOV.U32 R7, RZ, RZ, RZ ;  /* 0x000000ffff077224 */ /* 0x000fc600078e00ff */
[----:B------:R-:W-:Y:S02]  /*0230*/  ISETP.NE.AND.EX P1, PT, RZ, RZ, PT, P1 ;  /* 0x000000ffff00720c */ /* 0x000fe40003f25310 */
[----:B------:R-:W-:Y:S02]  /*0240*/  ISETP.GT.U32.AND.EX P0, PT, R5, -0x1, PT, P0 ;  /* 0xffffffff0500780c */ /* 0x000fe40003f04100 */
[----:B------:R-:W-:Y:S02]  /*0250*/  SHF.R.S32.HI R5, RZ, 0x1f, R0 ;  /* 0x0000001fff057819 */ /* 0x000fe40000011400 */
[----:B--2---:R-:W-:-:S07]  /*0260*/  SHF.R.S32.HI R13, RZ, 0x1f, R12 ;  /* 0x0000001fff0d7819 */ /* 0x004fce000001140c */
[----:B------:R-:W-:Y:S05]  /*0270*/  @!P1 BRA `(.L_x_0) ;  /* 0x0000000000a09947 */ /* 0x000fea0003800000 */
[----:B------:R-:W0:Y:S01]  /*0280*/  LDCU.128 UR8, c[0x0][0x380] ;  /* 0x00007000ff0877ac */ /* 0x000e220008000c00 */
[----:B------:R-:W-:Y:S01]  /*0290*/  IMAD R23, R11, R6, RZ ;  /* 0x000000060b177224 */ /* 0x000fe200078e02ff */
[----:B------:R-:W-:Y:S01]  /*02a0*/  SHF.L.U64.HI R17, R12, 0x3, R13 ;  /* 0x000000030c117819 */ /* 0x000fe2000001020d */
[----:B------:R-:W-:Y:S01]  /*02b0*/  IMAD.WIDE.U32 R18, R6, R4, RZ ;  /* 0x0000000406127225 */ /* 0x000fe200078e00ff */
[----:B------:R-:W-:Y:S02]  /*02c0*/  SHF.L.U64.HI R15, R8, 0x3, R9 ;  /* 0x00000003080f7819 */ /* 0x000fe40000010209 */
[-C--:B------:R-:W-:Y:S01]  /*02d0*/  IADD3 R24, P3, PT, R24, R21.reuse, RZ ;  /* 0x0000001518187210 */ /* 0x080fe20007f7e0ff */
[----:B------:R-:W-:Y:S01]  /*02e0*/  IMAD R25, R5, R6, RZ ;  /* 0x0000000605197224 */ /* 0x000fe200078e02ff */
[----:B------:R-:W-:Y:S01]  /*02f0*/  IADD3 R21, P4, PT, RZ, -R21, RZ ;  /* 0x80000015ff157210 */ /* 0x000fe20007f9e0ff */
[----:B------:R-:W-:Y:S01]  /*0300*/  IMAD.WIDE.U32 R6, R6, R0, RZ ;  /* 0x0000000006067225 */ /* 0x000fe200078e00ff */
[----:B------:R-:W-:-:S03]  /*0310*/  SHF.L.U64.HI R27, R4, 0x3, R11 ;  /* 0x00000003041b7819 */ /* 0x000fc6000001020b */
[----:B------:R-:W-:Y:S02]  /*0320*/  IMAD.SHL.U32 R16, R12, 0x8, RZ ;  /* 0x000000080c107824 */ /* 0x000fe400078e00ff */
[----:B------:R-:W-:Y:S02]  /*0330*/  IMAD.SHL.U32 R14, R8, 0x8, RZ ;  /* 0x00000008080e7824 */ /* 0x000fe400078e00ff */
[----:B------:R-:W-:Y:S02]  /*0340*/  IMAD.IADD R10, R19, 0x1, R23 ;  /* 0x00000001130a7824 */ /* 0x000fe400078e0217 */
[----:B------:R-:W-:-:S04]  /*0350*/  IMAD.WIDE.U32 R16, R18, 0x280, R16 ;  /* 0x0000028012107825 */ /* 0x000fc800078e0010 */
[----:B------:R-:W-:Y:S01]  /*0360*/  IMAD.IADD R7, R7, 0x1, R25 ;  /* 0x0000000107077824 */ /* 0x000fe200078e0219 */
[----:B0-----:R-:W-:Y:S01]  /*0370*/  IADD3 R23, P1, PT, R16, UR8, RZ ;  /* 0x0000000810177c10 */ /* 0x001fe2000ff3e0ff */
[----:B------:R-:W-:-:S04]  /*0380*/  IMAD.WIDE.U32 R14, R6, 0x280, R14 ;  /* 0x00000280060e7825 */ /* 0x000fc800078e000e */
[----:B------:R-:W-:Y:S01]  /*0390*/  IMAD R25, R10, 0x280, RZ ;  /* 0x000002800a197824 */ /* 0x000fe200078e02ff */
[----:B------:R-:W-:Y:S01]  /*03a0*/  IADD3 R19, P2, PT, R14, UR10, RZ ;  /* 0x0000000a0e137c10 */ /* 0x000fe2000ff5e0ff */
[----:B------:R-:W-:Y:S02]  /*03b0*/  IMAD R7, R7, 0x280, RZ ;  /* 0x0000028007077824 */ /* 0x000fe400078e02ff */
[----:B------:R-:W-:Y:S01]  /*03c0*/  IMAD.X R6, RZ, RZ, -0x1, P4 ;  /* 0xffffffffff067424 */ /* 0x000fe200020e06ff */
[----:B------:R-:W-:Y:S02]  /*03d0*/  IADD3.X R18, PT, PT, R17, UR9, R25, P1, !PT ;  /* 0x0000000911127c10 */ /* 0x000fe40008ffe419 */
[----:B------:R-:W-:Y:S01]  /*03e0*/  IADD3.X R10, PT, PT, R15, UR11, R7, P2, !PT ;  /* 0x0000000b0f0a7c10 */ /* 0x000fe200097fe407 */
[----:B------:R-:W-:Y:S01]  /*03f0*/  IMAD.X R7, RZ, RZ, RZ, P3 ;  /* 0x000000ffff077224 */ /* 0x000fe200018e06ff */
[----:B------:R-:W-:-:S07]  /*0400*/  SHF.L.U64.HI R25, R0, 0x3, R5 ;  /* 0x0000000300197819 */ /* 0x000fce0000010205 */
.L_x_1:
[----:B0-----:R-:W-:Y:S02]  /*0410*/  IMAD.MOV.U32 R14, RZ, RZ, R19 ;  /* 0x000000ffff0e7224 */ /* 0x001fe400078e0013 */
[----:B------:R-:W-:-:S06]  /*0420*/  IMAD.MOV.U32 R15, RZ, RZ, R10 ;  /* 0x000000ffff0f7224 */ /* 0x000fcc00078e000a */
[----:B------:R-:W2:Y:S01]  /*0430*/  LDG.E.64 R14, desc[UR4][R14.64] ;  /* 0x000000040e0e7981 */ /* 0x000ea2000c1e1b00 */
[----:B------:R-:W-:Y:S01]  /*0440*/  IADD3 R21, P1, PT, R21, 0x1, RZ ;  /* 0x0000000115157810 */ /* 0x000fe20007f3e0ff */
[----:B------:R-:W-:Y:S01]  /*0450*/  IMAD.MOV.U32 R16, RZ, RZ, R23 ;  /* 0x000000ffff107224 */ /* 0x000fe200078e0017 */
[----:B------:R-:W-:Y:S01]  /*0460*/  LEA R23, P2, R4, R23, 0x3 ;  /* 0x0000001704177211 */ /* 0x000fe200078418ff */
[----:B------:R-:W-:Y:S01]  /*0470*/  IMAD.MOV.U32 R17, RZ, RZ, R18 ;  /* 0x000000ffff117224 */ /* 0x000fe200078e0012 */
[----:B------:R-:W-:Y:S01]  /*0480*/  LEA R19, P3, R0, R19, 0x3 ;  /* 0x0000001300137211 */ /* 0x000fe200078618ff */
[----:B------:R-:W-:Y:S01]  /*0490*/  IMAD.X R6, RZ, RZ, R6, P1 ;  /* 0x000000ffff067224 */ /* 0x000fe200008e0606 */
[----:B------:R-:W-:Y:S01]  /*04a0*/  ISETP.NE.U32.AND P1, PT, R21, RZ, PT ;  /* 0x000000ff1500720c */ /* 0x000fe20003f25070 */
[----:B------:R-:W-:Y:S02]  /*04b0*/  IMAD.X R18, R18, 0x1, R27, P2 ;  /* 0x0000000112127824 */ /* 0x000fe400010e061b */
[----:B------:R-:W-:Y:S01]  /*04c0*/  IMAD.X R10, R10, 0x1, R25, P3 ;  /* 0x000000010a0a7824 */ /* 0x000fe200018e0619 */
[----:B------:R-:W-:Y:S01]  /*04d0*/  ISETP.NE.AND.EX P1, PT, R6, RZ, PT, P1 ;  /* 0x000000ff0600720c */ /* 0x000fe20003f25310 */
[----:B--2---:R0:W-:-:S12]  /*04e0*/  STG.E.64 desc[UR4][R16.64], R14 ;  /* 0x0000000e10007986 */ /* 0x0041d8000c101b04 */
[----:B------:R-:W-:Y:S05]  /*04f0*/  @P1 BRA `(.L_x_1) ;  /* 0xfffffffc00c41947 */ /* 0x000fea000383ffff */
.L_x_0:
[----:B------:R-:W-:Y:S05]  /*0500*/  @P0 EXIT ;  /* 0x000000000000094d */ /* 0x000fea0003800000 */
[----:B------:R-:W1:Y:S01]  /*0510*/  LDCU.128 UR8, c[0x0][0x380] ;  /* 0x00007000ff0877ac */ /* 0x000e620008000c00 */
[C---:B------:R-:W-:Y:S01]  /*0520*/  IMAD R6, R7.reuse, R4, RZ ;  /* 0x0000000407067224 */ /* 0x040fe200078e02ff */
[C-C-:B------:R-:W-:Y:S01]  /*0530*/  SHF.L.U64.HI R25, R4.reuse, 0x3, R11.reuse ;  /* 0x0000000304197819 */ /* 0x140fe2000001020b */
[----:B------:R-:W-:Y:S01]  /*0540*/  IMAD R10, R7, R0, RZ ;  /* 0x00000000070a7224 */ /* 0x000fe200078e02ff */
[----:B------:R-:W-:Y:S01]  /*0550*/  SHF.L.U64.HI R27, R4, 0x5, R11 ;  /* 0x00000005041b7819 */ /* 0x000fe2000001020b */
[----:B------:R-:W-:Y:S01]  /*0560*/  IMAD.WIDE.U32 R12, R24, R4, R12 ;  /* 0x00000004180c7225 */ /* 0x000fe200078e000c */
[----:B------:R-:W-:-:S03]  /*0570*/  SHF.L.U64.HI R29, R4, 0x4, R11 ;  /* 0x00000004041d7819 */ /* 0x000fc6000001020b */
[----:B0-----:R-:W-:Y:S02]  /*0580*/  IMAD R17, R11, R24, R6 ;  /* 0x000000180b117224 */ /* 0x001fe400078e0206 */
[----:B------:R-:W-:Y:S01]  /*0590*/  IMAD.WIDE.U32 R14, R24, R0, R8 ;  /* 0x00000000180e7225 */ /* 0x000fe200078e0008 */
[----:B------:R-:W-:-:S03]  /*05a0*/  SHF.L.U64.HI R8, R0, 0x4, R5 ;  /* 0x0000000400087819 */ /* 0x000fc60000010205 */
[----:B------:R-:W-:Y:S01]  /*05b0*/  IMAD R19, R5, R24, R10 ;  /* 0x0000001805137224 */ /* 0x000fe200078e020a */
[----:B------:R-:W-:Y:S01]  /*05c0*/  SHF.L.U64.HI R10, R0, 0x3, R5 ;  /* 0x00000003000a7819 */ /* 0x000fe20000010205 */
[----:B------:R-:W-:Y:S01]  /*05d0*/  IMAD.IADD R17, R13, 0x1, R17 ;  /* 0x000000010d117824 */ /* 0x000fe200078e0211 */
[----:B-1----:R-:W-:Y:S01]  /*05e0*/  LEA R9, P0, R12, UR8, 0x3 ;  /* 0x000000080c097c11 */ /* 0x002fe2000f8018ff */
[----:B------:R-:W-:Y:S01]  /*05f0*/  IMAD.IADD R15, R15, 0x1, R19 ;  /* 0x000000010f0f7824 */ /* 0x000fe200078e0213 */
[----:B------:R-:W-:Y:S02]  /*0600*/  LEA R13, P1, R14, UR10, 0x3 ;  /* 0x0000000a0e0d7c11 */ /* 0x000fe4000f8218ff */
[----:B------:R-:W-:Y:S02]  /*0610*/  LEA.HI.X R6, R12, UR9, R17, 0x3, P0 ;  /* 0x000000090c067c11 */ /* 0x000fe400080f1c11 */
[----:B------:R-:W-:Y:S02]  /*0620*/  LEA.HI.X R15, R14, UR11, R15, 0x3, P1 ;  /* 0x0000000b0e0f7c11 */ /* 0x000fe400088f1c0f */
[----:B------:R-:W-:-:S07]  /*0630*/  SHF.L.U64.HI R12, R0, 0x5, R5 ;  /* 0x00000005000c7819 */ /* 0x000fce0000010205 */
.L_x_2:
[----:B------:R-:W-:-:S05]  /*0640*/  IMAD.MOV.U32 R14, RZ, RZ, R13 ;  /* 0x000000ffff0e7224 */ /* 0x000fca00078e000d */
[----:B------:R-:W2:Y:S01]  /*0650*/  LDG.E.64 R20, desc[UR4][R14.64] ;  /* 0x000000040e147981 */ /* 0x000ea2000c1e1b00 */
[----:B------:R-:W-:Y:S01]  /*0660*/  LEA R18, P0, R0, R13, 0x3 ;  /* 0x0000000d00127211 */ /* 0x000fe200078018ff */
[----:B0-----:R-:W-:Y:S02]  /*0670*/  IMAD.MOV.U32 R16, RZ, RZ, R9 ;  /* 0x000000ffff107224 */ /* 0x001fe400078e0009 */
[----:B------:R-:W-:Y:S02]  /*0680*/  IMAD.MOV.U32 R17, RZ, RZ, R6 ;  /* 0x000000ffff117224 */ /* 0x000fe400078e0006 */
[----:B------:R-:W-:Y:S01]  /*0690*/  IMAD.X R19, R15, 0x1, R10, P0 ;  /* 0x000000010f137824 */ /* 0x000fe200000e060a */
[----:B------:R-:W-:Y:S02]  /*06a0*/  LEA R22, P0, R4, R9, 0x3 ;  /* 0x0000000904167211 */ /* 0x000fe400078018ff */
[----:B--2---:R-:W-:Y:S04]  /*06b0*/  STG.E.64 desc[UR4][R16.64], R20 ;  /* 0x0000001410007986 */ /* 0x004fe8000c101b04 */
[----:B------:R-:W2:Y:S01]  /*06c0*/  LDG.E.64 R18, desc[UR4][R18.64] ;  /* 0x0000000412127981 */ /* 0x000ea2000c1e1b00 */
[----:B------:R-:W-:-:S05]  /*06d0*/  IMAD.X R23, R6, 0x1, R25, P0 ;  /* 0x0000000106177824 */ /* 0x000fca00000e0619 */
[----:B--2---:R0:W-:Y:S02]  /*06e0*/  STG.E.64 desc[UR4][R22.64], R18 ;  /* 0x0000001216007986 */ /* 0x0041e4000c101b04 */
[----:B0-----:R-:W-:-:S05]  /*06f0*/  LEA R22, P0, R0, R13, 0x4 ;  /* 0x0000000d00167211 */ /* 0x001fca00078020ff */
[----:B------:R-:W-:-:S05]  /*0700*/  IMAD.X R23, R15, 0x1, R8, P0 ;  /* 0x000000010f177824 */ /* 0x000fca00000e0608 */
[----:B------:R-:W2:Y:S01]  /*0710*/  LDG.E.64 R18, desc[UR4][R22.64] ;  /* 0x0000000416127981 */ /* 0x000ea2000c1e1b00 */
[----:B------:R-:W-:Y:S01]  /*0720*/  LEA R20, P0, R4, R9, 0x4 ;  /* 0x0000000904147211 */ /* 0x000fe200078020ff */
[----:B------:R-:W-:-:S04]  /*0730*/  IMAD R26, R5, 0x18, RZ ;  /* 0x00000018051a7824 */ /* 0x000fc800078e02ff */
[----:B------:R-:W-:Y:S01]  /*0740*/  IMAD.X R21, R6, 0x1, R29, P0 ;  /* 0x0000000106157824 */ /* 0x000fe200000e061d */
[----:B------:R-:W-:-:S04]  /*0750*/  IADD3 R24, P0, PT, R24, 0x4, RZ ;  /* 0x0000000418187810 */ /* 0x000fc80007f1e0ff */
[----:B--2---:R0:W-:Y:S02]  /*0760*/  STG.E.64 desc[UR4][R20.64], R18 ;  /* 0x0000001214007986 */ /* 0x0041e4000c101b04 */
[----:B0-----:R-:W-:-:S04]  /*0770*/  IMAD.WIDE.U32 R20, R0, 0x18, R14 ;  /* 0x0000001800147825 */ /* 0x001fc800078e000e */
[----:B------:R-:W-:-:S05]  /*0780*/  IMAD.IADD R21, R21, 0x1, R26 ;  /* 0x0000000115157824 */ /* 0x000fca00078e021a */
[----:B------:R-:W2:Y:S01]  /*0790*/  LDG.E.64 R22, desc[UR4][R20.64] ;  /* 0x0000000414167981 */ /* 0x000ea2000c1e1b00 */
[----:B------:R-:W-:Y:S01]  /*07a0*/  IMAD.X R7, RZ, RZ, R7, P0 ;  /* 0x000000ffff077224 */ /* 0x000fe200000e0607 */
[----:B------:R-:W-:Y:S01]  /*07b0*/  ISETP.GE.U32.AND P0, PT, R24, R2, PT ;  /* 0x000000021800720c */ /* 0x000fe20003f06070 */
[----:B------:R-:W-:Y:S01]  /*07c0*/  IMAD R14, R11, 0x18, RZ ;  /* 0x000000180b0e7824 */ /* 0x000fe200078e02ff */
[C---:B------:R-:W-:Y:S01]  /*07d0*/  LEA R9, P1, R4.reuse, R9, 0x5 ;  /* 0x0000000904097211 */ /* 0x040fe200078228ff */
[----:B------:R-:W-:Y:S01]  /*07e0*/  IMAD.WIDE.U32 R16, R4, 0x18, R16 ;  /* 0x0000001804107825 */ /* 0x000fe200078e0010 */
[----:B------:R-:W-:Y:S02]  /*07f0*/  ISETP.GE.U32.AND.EX P0, PT, R7, R3, PT, P0 ;  /* 0x000000030700720c */ /* 0x000fe40003f06100 */
[----:B------:R-:W-:Y:S01]  /*0800*/  LEA R13, P2, R0, R13, 0x5 ;  /* 0x0000000d000d7211 */ /* 0x000fe200078428ff */
[----:B------:R-:W-:Y:S02]  /*0810*/  IMAD.IADD R17, R17, 0x1, R14 ;  /* 0x0000000111117824 */ /* 0x000fe400078e020e */
[----:B------:R-:W-:-:S02]  /*0820*/  IMAD.X R6, R6, 0x1, R27, P1 ;  /* 0x0000000106067824 */ /* 0x000fc400008e061b */
[----:B------:R-:W-:Y:S01]  /*0830*/  IMAD.X R15, R15, 0x1, R12, P2 ;  /* 0x000000010f0f7824 */ /* 0x000fe200010e060c */
[----:B--2---:R0:W-:Y:S05]  /*0840*/  STG.E.64 desc[UR4][R16.64], R22 ;  /* 0x0000001610007986 */ /* 0x0041ea000c101b04 */
[----:B------:R-:W-:Y:S05]  /*0850*/  @!P0 BRA `(.L_x_2) ;  /* 0xfffffffc00788947 */ /* 0x000fea000383ffff */
[----:B------:R-:W-:Y:S05]  /*0860*/  EXIT ;  /* 0x000000000000794d */ /* 0x000fea0003800000 */
.L_x_3:
[----:B------:R-:W-:-:S00]  /*0870*/  BRA `(.L_x_3) ;  /* 0xfffffffc00fc7947 */ /* 0x000fc0000383ffff */
[----:B------:R-:W-:-:S00]  /*0880*/  NOP ;  /* 0x0000000000007918 */ /* 0x000fc00000000000 */
[----:B------:R-:W-:-:S00]  /*0890*/  NOP ;  /* 0x0000000000007918 */ /* 0x000fc00000000000 */
[----:B------:R-:W-:-:S00]  /*08a0*/  NOP ;  /* 0x0000000000007918 */ /* 0x000fc00000000000 */
[----:B------:R-:W-:-:S00]  /*08b0*/  NOP ;  /* 0x0000000000007918 */ /* 0x000fc00000000000 */
[----:B------:R-:W-:-:S00]  /*08c0*/  NOP ;  /* 0x0000000000007918 */ /* 0x000fc00000000000 */
[----:B------:R-:W-:-:S00]  /*08d0*/  NOP ;  /* 0x0000000000007918 */ /* 0x000fc00000000000 */
[----:B------:R-:W-:-:S00]  /*08e0*/  NOP ;  /* 0x0000000000007918 */ /* 0x000fc00000000000 */
[----:B------:R-:W-:-:S00]  /*08f0*/  NOP ;  /* 0x0000000000007918 */ /* 0x000fc00000000000 */
.L_x_5:


//--------------------- .text._Z12_take_last2dPdPKdPii --------------------------
	.section	.text._Z12_take_last2dPdPKdPii,"ax",@progbits
	.align	128
.text._Z12_take_last2dPdPKdPii:
        .type           _Z12_take_last2dPdPKdPii,@function
        .size           _Z12_take_last2dPdPKdPii,(.L_x_6 - _Z12_take_last2dPdPKdPii)
        .other          _Z12_take_last2dPdPKdPii,@"STO_CUDA_ENTRY STV_DEFAULT"
_Z12_take_last2dPdPKdPii:
[----:B------:R-:W-:Y:S01]  /*0000*/  LDC R1, c[0x0][0x37c] ;  /* 0x0000df00ff017b82 */ /* 0x000fe20000000800 */
[----:B------:R-:W0:Y:S07]  /*0010*/  S2R R0, SR_TID.X ;  /* 0x0000000000007919 */ /* 0x000e2e0000002100 */
[----:B------:R-:W0:Y:S01]  /*0020*/  S2UR UR4, SR_CTAID.X ;  /* 0x00000000000479c3 */ /* 0x000e220000002500 */
[----:B------:R-:W1:Y:S01]  /*0030*/  LDCU UR6, c[0x0][0x398] ;  /* 0x00007300ff0677ac */ /* 0x000e620008000800 */
[----:B------:R-:W2:Y:S06]  /*0040*/  S2R R3, SR_TID.Y ;  /* 0x0000000000037919 */ /* 0x000eac0000002200 */
[----:B------:R-:W0:Y:S08]  /*0050*/  LDC R11, c[0x0][0x360] ;  /* 0x0000d800ff0b7b82 */ /* 0x000e300000000800 */
[----:B------:R-:W2:Y:S08]  /*0060*/  S2UR UR5, SR_CTAID.Y ;  /* 0x00000000000579c3 */ /* 0x000eb00000002600 */
[----:B------:R-:W2:Y:S01]  /*0070*/  LDC R2, c[0x0][0x364] ;  /* 0x0000d900ff027b82 */ /* 0x000ea20000000800 */
[----:B0-----:R-:W-:-:S02]  /*0080*/  IMAD R11, R11, UR4, R0 ;  /* 0x000000040b0b7c24 */ /* 0x001fc4000f8e0200 */
[----:B--2---:R-:W-:-:S05]  /*0090*/  IMAD R0, R2, UR5, R3 ;  /* 0x0000000502007c24 */ /* 0x004fca000f8e0203 */
[----:B------:R-:W-:-:S04]  /*00a0*/  VIMNMX R2, PT, PT, R11, R0, !PT ;  /* 0x000000000b027248 */ /* 0x000fc80007fe0100 */
[----:B-1----:R-:W-:-:S13]  /*00b0*/  ISETP.GE.AND P0, PT, R2, UR6, PT ;  /* 0x0000000602007c0c */ /* 0x002fda000bf06270 */
[----:B------:R-:W-:Y:S05]  /*00c0*/  @P0 EXIT ;  /* 0x000000000000094d */ /* 0x000fea0003800000 */
[----:B------:R-:W0:Y:S01]  /*00d0*/  LDC.64 R4, c[0x0][0x390] ;  /* 0x0000e400ff047b82 */ /* 0x000e220000000a00 */
[----:B------:R-:W1:Y:S01]  /*00e0*/  LDCU.64 UR4, c[0x0][0x358] ;  /* 0x00006b00ff0477ac */ /* 0x000e620008000a00 */
[----:B------:R-:W2:Y:S01]  /*00f0*/  S2R R6, SR_CTAID.Z ;  /* 0x0000000000067919 */ /* 0x000ea20000002700 */
[----:B------:R-:W3:Y:S01]  /*0100*/  LDCU.128 UR8, c[0x0][0x380] ;  /* 0x00007000ff0877ac */ /* 0x000ee20008000c00 */
[----:B0-----:R-:W-:-:S06]  /*0110*/  IMAD.WIDE R2, R11, 0x4, R4 ;  /* 0x000000040b027825 */ /* 0x001fcc00078e0204 */
[----:B-1----:R-:W4:Y:S01]  /*0120*/  LDG.E R2, desc[UR4][R2.64] ;  /* 0x0000000402027981 */ /* 0x002f22000c1e1900 */
[----:B------:R-:W-:-:S06]  /*0130*/  IMAD.WIDE.U32 R4, R0, 0x4, R4 ;  /* 0x0000000400047825 */ /* 0x000fcc00078e0004 */
[----:B------:R-:W5:Y:S01]  /*0140*/  LDG.E R5, desc[UR4][R4.64] ;  /* 0x0000000404057981 */ /* 0x000f62000c1e1900 */
[----:B--2---:R-:W-:-:S04]  /*0150*/  IMAD.WIDE.U32 R6, R6, UR6, RZ ;  /* 0x0000000606067c25 */ /* 0x004fc8000f8e00ff */
[----:B------:R-:W-:Y:S02]  /*0160*/  IMAD R13, R7, UR6, RZ ;  /* 0x00000006070d7c24 */ /* 0x000fe4000f8e02ff */
[----:B----4-:R-:W-:-:S05]  /*0170*/  IMAD R8, R2, UR6, RZ ;  /* 0x0000000602087c24 */ /* 0x010fca000f8e02ff */
[--C-:B------:R-:W-:Y:S02]  /*0180*/  SHF.R.S32.HI R9, RZ, 0x1f, R8.reuse ;  /* 0x0000001fff097819 */ /* 0x100fe40000011408 */
[----:B-----5:R-:W-:Y:S01]  /*0190*/  SHF.R.S32.HI R7, RZ, 0x1f, R5 ;  /* 0x0000001fff077819 */ /* 0x020fe20000011405 */
[----:B------:R-:W-:-:S03]  /*01a0*/  IMAD.WIDE.U32 R8, R6, UR6, R8 ;  /* 0x0000000606087c25 */ /* 0x000fc6000f8e0008 */
[----:B------:R-:W-:-:S04]  /*01b0*/  IADD3 R3, P0, PT, R5, R8, RZ ;  /* 0x0000000805037210 */ /* 0x000fc80007f1e0ff */
[----:B------:R-:W-:Y:S02]  /*01c0*/  IADD3.X R8, PT, PT, R7, R9, R13, P0, !PT ;  /* 0x0000000907087210 */ /* 0x000fe400007fe40d */
[----:B---3--:R-:W-:-:S04]  /*01d0*/  LEA R2, P0, R3, UR10, 0x3 ;  /* 0x0000000a03027c11 */ /* 0x008fc8000f8018ff */
[----:B------:R-:W-:-:S06]  /*01e0*/  LEA.HI.X R3, R3, UR11, R8, 0x3, P0 ;  /* 0x0000000b03037c11 */ /* 0x000fcc00080f1c08 */
[----:B------:R-:W2:Y:S01]  /*01f0*/  LDG.E.64 R2, desc[UR4][R2.64] ;  /* 0x0000000402027981 */ /* 0x000ea2000c1e1b00 */
[----:B------:R-:W-:-:S05]  /*0200*/  IMAD R11, R11, UR6, RZ ;  /* 0x000000060b0b7c24 */ /* 0x000fca000f8e02ff */
[----:B------:R-:W-:-:S04]  /*0210*/  IADD3 R4, P0, PT, R0, R11, RZ ;  /* 0x0000000b00047210 */ /* 0x000fc80007f1e0ff */
[----:B------:R-:W-:-:S03]  /*0220*/  LEA.HI.X.SX32 R5, R11, RZ, 0x1, P0 ;  /* 0x000000ff0b057211 */ /* 0x000fc600000f0eff */
[----:B------:R-:W-:-:S04]  /*0230*/  IMAD.WIDE.U32 R6, R6, UR6, R4 ;  /* 0x0000000606067c25 */ /* 0x000fc8000f8e0004 */
[----:B------:R-:W-:Y:S01]  /*0240*/  IMAD.IADD R5, R13, 0x1, R7 ;  /* 0x000000010d057824 */ /* 0x000fe200078e0207 */
[----:B------:R-:W-:-:S04]  /*0250*/  LEA R4, P0, R6, UR8, 0x3 ;  /* 0x0000000806047c11 */ /* 0x000fc8000f8018ff */
[----:B------:R-:W-:-:S05]  /*0260*/  LEA.HI.X R5, R6, UR9, R5, 0x3, P0 ;  /* 0x0000000906057c11 */ /* 0x000fca00080f1c05 */
[----:B--2---:R-:W-:Y:S01]  /*0270*/  STG.E.64 desc[UR4][R4.64], R2 ;  /* 0x0000000204007986 */ /* 0x004fe2000c101b04 */
[----:B------:R-:W-:Y:S05]  /*0280*/  EXIT ;  /* 0x000000000000794d */ /* 0x000fea0003800000 */
.L_x_4:
        /* <DEDUP_REMOVED lines=15> */
.L_x_6:


//--------------------- .nv.shared.reserved.0     --------------------------
	.section	.nv.shared.reserved.0,"aw",@nobits
	.weak		__nv_reservedSMEM_offset_0_alias
	.size		__nv_reservedSMEM_offset_0_alias, 0, 64
	.other		__nv_reservedSMEM_offset_0_alias,@"STO_CUDA_RESERVED_SHARED STV_DEFAULT"
__nv_reservedSMEM_offset_0_alias:
	.zero		0
	.zero		64


//--------------------- .nv.constant0._Z8_takebakPdS_Piiii --------------------------
	.section	.nv.constant0._Z8_takebakPdS_Piiii,"a",@progbits
	.sectionflags	@""
	.align	4
.nv.constant0._Z8_takebakPdS_Piiii:
	.zero		932


//--------------------- .nv.constant0._Z12_take_last2dPdPKdPii --------------------------
	.section	.nv.constant0._Z12_take_last2dPdPKdPii,"a",@progbits
	.sectionflags	@""
	.align	4
.nv.constant0._Z12_take_last2dPdPKdPii:
	.zero		924


//--------------------- SYMBOLS --------------------------

	.type		.nv.reservedSmem.offset0,@object
	.size		.nv.reservedSmem.offset0,0x4
